	.headerflags	@"EF_CUDA_TEXMODE_UNIFIED EF_CUDA_64BIT_ADDRESS EF_CUDA_ACCELERATORS EF_CUDA_SM90 EF_CUDA_VIRTUAL_SM(EF_CUDA_SM90)"
	.elftype	@"ET_EXEC"


//--------------------- .nv.info                  --------------------------
	.section	.nv.info,"",@"SHT_CUDA_INFO"
	.align	4


	//----- nvinfo : EIATTR_REGCOUNT
	.align		4
        /*0000*/ 	.byte	0x04, 0x2f
        /*0002*/ 	.short	(.L_1 - .L_0)
	.align		4
.L_0:
        /*0004*/ 	.word	index@(triton_poi_fused_convolution_14)
        /*0008*/ 	.word	0x00000020


	//----- nvinfo : EIATTR_MIN_STACK_SIZE
	.align		4
.L_1:
        /*000c*/ 	.byte	0x04, 0x12
        /*000e*/ 	.short	(.L_3 - .L_2)
	.align		4
.L_2:
        /*0010*/ 	.word	index@(triton_poi_fused_convolution_14)
        /*0014*/ 	.word	0x00000000


	//----- nvinfo : EIATTR_FRAME_SIZE
	.align		4
.L_3:
        /*0018*/ 	.byte	0x04, 0x11
        /*001a*/ 	.short	(.L_5 - .L_4)
	.align		4
.L_4:
        /*001c*/ 	.word	index@(triton_poi_fused_convolution_14)
        /*0020*/ 	.word	0x00000000


	//----- nvinfo : EIATTR_MIN_STACK_SIZE
	.align		4
.L_5:
        /*0024*/ 	.byte	0x04, 0x12
        /*0026*/ 	.short	(.L_7 - .L_6)
	.align		4
.L_6:
        /*0028*/ 	.word	index@(triton_poi_fused_convolution_14)
        /*002c*/ 	.word	0x00000000
.L_7:


//--------------------- .nv.info.triton_poi_fused_convolution_14 --------------------------
	.section	.nv.info.triton_poi_fused_convolution_14,"",@"SHT_CUDA_INFO"
	.sectionflags	@""
	.align	4


	//----- nvinfo : EIATTR_CUDA_API_VERSION
	.align		4
        /*0000*/ 	.byte	0x04, 0x37
        /*0002*/ 	.short	(.L_9 - .L_8)
.L_8:
        /*0004*/ 	.word	0x0000007c


	//----- nvinfo : EIATTR_KPARAM_INFO
	.align		4
.L_9:
        /*0008*/ 	.byte	0x04, 0x17
        /*000a*/ 	.short	(.L_11 - .L_10)
.L_10:
        /*000c*/ 	.word	0x00000000
        /*0010*/ 	.short	0x0004
        /*0012*/ 	.short	0x001c
        /*0014*/ 	.byte	0x00, 0xf0, 0x11, 0x00


	//----- nvinfo : EIATTR_KPARAM_INFO
	.align		4
.L_11:
        /*0018*/ 	.byte	0x04, 0x17
        /*001a*/ 	.short	(.L_13 - .L_12)
.L_12:
        /*001c*/ 	.word	0x00000000
        /*0020*/ 	.short	0x0003
        /*0022*/ 	.short	0x0018
        /*0024*/ 	.byte	0x00, 0xf0, 0x11, 0x00


	//----- nvinfo : EIATTR_KPARAM_INFO
	.align		4
.L_13:
        /*0028*/ 	.byte	0x04, 0x17
        /*002a*/ 	.short	(.L_15 - .L_14)
.L_14:
        /*002c*/ 	.word	0x00000000
        /*0030*/ 	.short	0x0002
        /*0032*/ 	.short	0x0010
        /*0034*/ 	.byte	0x00, 0xf4, 0x21, 0x00


	//----- nvinfo : EIATTR_KPARAM_INFO
	.align		4
.L_15:
        /*0038*/ 	.byte	0x04, 0x17
        /*003a*/ 	.short	(.L_17 - .L_16)
.L_16:
        /*003c*/ 	.word	0x00000000
        /*0040*/ 	.short	0x0001
        /*0042*/ 	.short	0x0008
        /*0044*/ 	.byte	0x00, 0xf4, 0x21, 0x00


	//----- nvinfo : EIATTR_KPARAM_INFO
	.align		4
.L_17:
        /*0048*/ 	.byte	0x04, 0x17
        /*004a*/ 	.short	(.L_19 - .L_18)
.L_18:
        /*004c*/ 	.word	0x00000000
        /*0050*/ 	.short	0x0000
        /*0052*/ 	.short	0x0000
        /*0054*/ 	.byte	0x00, 0xf4, 0x21, 0x00


	//----- nvinfo : EIATTR_SPARSE_MMA_MASK
	.align		4
.L_19:
        /*0058*/ 	.byte	0x03, 0x50
        /*005a*/ 	.short	0x0000


	//----- nvinfo : EIATTR_MAXREG_COUNT
	.align		4
        /*005c*/ 	.byte	0x03, 0x1b
        /*005e*/ 	.short	0x00ff


	//----- nvinfo : EIATTR_EXIT_INSTR_OFFSETS
	.align		4
        /*0060*/ 	.byte	0x04, 0x1c
        /*0062*/ 	.short	(.L_21 - .L_20)


	//   ....[0]....
.L_20:
        /*0064*/ 	.word	0x000007b0


	//   ....[1]....
        /*0068*/ 	.word	0x00000800


	//----- nvinfo : EIATTR_REQNTID
	.align		4
.L_21:
        /*006c*/ 	.byte	0x04, 0x10
        /*006e*/ 	.short	(.L_23 - .L_22)
.L_22:
        /*0070*/ 	.word	0x00000080
        /*0074*/ 	.word	0x00000001
        /*0078*/ 	.word	0x00000001


	//----- nvinfo : EIATTR_CBANK_PARAM_SIZE
	.align		4
.L_23:
        /*007c*/ 	.byte	0x03, 0x19
        /*007e*/ 	.short	0x0020


	//----- nvinfo : EIATTR_PARAM_CBANK
	.align		4
        /*0080*/ 	.byte	0x04, 0x0a
        /*0082*/ 	.short	(.L_25 - .L_24)
	.align		4
.L_24:
        /*0084*/ 	.word	index@(.nv.constant0.triton_poi_fused_convolution_14)
        /*0088*/ 	.short	0x0210
        /*008a*/ 	.short	0x0020


	//----- nvinfo : EIATTR_SW_WAR
	.align		4
.L_25:
        /*008c*/ 	.byte	0x04, 0x36
        /*008e*/ 	.short	(.L_27 - .L_26)
.L_26:
        /*0090*/ 	.word	0x00000008
.L_27:


//--------------------- .nv.callgraph             --------------------------
	.section	.nv.callgraph,"",@"SHT_CUDA_CALLGRAPH"
	.align	4
	.sectionentsize	8
	.align		4
        /*0000*/ 	.word	0x00000000
	.align		4
        /*0004*/ 	.word	0xffffffff
	.align		4
        /*0008*/ 	.word	0x00000000
	.align		4
        /*000c*/ 	.word	0xfffffffe
	.align		4
        /*0010*/ 	.word	0x00000000
	.align		4
        /*0014*/ 	.word	0xfffffffd
	.align		4
        /*0018*/ 	.word	0x00000000
	.align		4
        /*001c*/ 	.word	0xfffffffc


//--------------------- .text.triton_poi_fused_convolution_14 --------------------------
	.section	.text.triton_poi_fused_convolution_14,"ax",@progbits
	.sectionflags	@"SHF_BARRIERS=1"
	.align	128
        .global         triton_poi_fused_convolution_14
        .type           triton_poi_fused_convolution_14,@function
        .size           triton_poi_fused_convolution_14,(.L_x_1 - triton_poi_fused_convolution_14)
        .other          triton_poi_fused_convolution_14,@"STO_CUDA_ENTRY STV_DEFAULT"
triton_poi_fused_convolution_14:
.text.triton_poi_fused_convolution_14:
[----:B------:R-:W0:Y:S01]  /*0000*/  LDC R1, c[0x0][0x28] ;  /* 0x00000a00ff017b82 */ /* 0x000e220000000800 */
[----:B------:R-:W1:Y:S07]  /*0010*/  S2R R22, SR_TID.X ;  /* 0x0000000000167919 */ /* 0x000e6e0000002100 */
[----:B------:R-:W2:Y:S01]  /*0020*/  LDC.64 R20, c[0x0][0x218] ;  /* 0x00008600ff147b82 */ /* 0x000ea20000000a00 */
[----:B------:R-:W-:Y:S01]  /*0030*/  ULDC.64 UR6, c[0x0][0x208] ;  /* 0x0000820000067ab9 */ /* 0x000fe20000000a00 */
[----:B------:R-:W3:Y:S01]  /*0040*/  S2R R23, SR_CTAID.Y ;  /* 0x0000000000177919 */ /* 0x000ee20000002600 */
[----:B------:R-:W4:Y:S01]  /*0050*/  S2R R0, SR_CTAID.X ;  /* 0x0000000000007919 */ /* 0x000f220000002500 */
[----:B-1----:R-:W-:-:S02]  /*0060*/  IMAD.SHL.U32 R24, R22, 0x4, RZ ;  /* 0x0000000416187824 */ /* 0x002fc400078e00ff */
[----:B---3--:R-:W-:-:S03]  /*0070*/  IMAD.SHL.U32 R23, R23, 0x400, RZ ;  /* 0x0000040017177824 */ /* 0x008fc600078e00ff */
[----:B------:R-:W-:Y:S02]  /*0080*/  LOP3.LUT R24, R24, 0x1fc, RZ, 0xc0, !PT ;  /* 0x000001fc18187812 */ /* 0x000fe400078ec0ff */
[----:B----4-:R-:W-:Y:S02]  /*0090*/  ISETP.GE.AND P0, PT, R0, 0xb0, PT ;  /* 0x000000b00000780c */ /* 0x010fe40003f06270 */
[----:B------:R-:W-:Y:S02]  /*00a0*/  LOP3.LUT R4, R23, R24, RZ, 0xfc, !PT ;  /* 0x0000001817047212 */ /* 0x000fe400078efcff */
[----:B------:R-:W-:Y:S02]  /*00b0*/  LOP3.LUT R5, R23, 0x200, R24, 0xfe, !PT ;  /* 0x0000020017057812 */ /* 0x000fe400078efe18 */
[C---:B------:R-:W-:Y:S01]  /*00c0*/  ISETP.GE.AND P3, PT, R4.reuse, 0x500, PT ;  /* 0x000005000400780c */ /* 0x040fe20003f66270 */
[C---:B------:R-:W-:Y:S01]  /*00d0*/  IMAD.HI R2, R4.reuse, 0x66666667, RZ ;  /* 0x6666666704027827 */ /* 0x040fe200078e02ff */
[----:B------:R-:W-:-:S02]  /*00e0*/  ISETP.LT.AND P1, PT, R4, 0x500, !P0 ;  /* 0x000005000400780c */ /* 0x000fc40004721270 */
[C---:B------:R-:W-:Y:S01]  /*00f0*/  ISETP.GE.AND P4, PT, R5.reuse, 0x500, PT ;  /* 0x000005000500780c */ /* 0x040fe20003f86270 */
[C---:B------:R-:W-:Y:S01]  /*0100*/  IMAD.HI R6, R5.reuse, 0x66666667, RZ ;  /* 0x6666666705067827 */ /* 0x040fe200078e02ff */
[----:B------:R-:W-:Y:S02]  /*0110*/  SHF.R.U32.HI R3, RZ, 0x1f, R2 ;  /* 0x0000001fff037819 */ /* 0x000fe40000011602 */
[----:B------:R-:W-:Y:S02]  /*0120*/  ISETP.LT.AND P2, PT, R5, 0x500, !P0 ;  /* 0x000005000500780c */ /* 0x000fe40004741270 */
[----:B------:R-:W-:Y:S02]  /*0130*/  LEA.HI.SX32 R7, R2, R3, 0x19 ;  /* 0x0000000302077211 */ /* 0x000fe400078fcaff */
[----:B------:R-:W1:Y:S01]  /*0140*/  LDC.64 R2, c[0x0][0x210] ;  /* 0x00008400ff027b82 */ /* 0x000e620000000a00 */
[----:B------:R-:W-:Y:S02]  /*0150*/  SHF.R.U32.HI R9, RZ, 0x1f, R6 ;  /* 0x0000001fff097819 */ /* 0x000fe40000011606 */
[----:B------:R-:W-:-:S02]  /*0160*/  IMAD R29, R7, -0x140, R4 ;  /* 0xfffffec0071d7824 */ /* 0x000fc400078e0204 */
[----:B------:R-:W-:Y:S02]  /*0170*/  LEA.HI.SX32 R8, R6, R9, 0x19 ;  /* 0x0000000906087211 */ /* 0x000fe400078fcaff */
[----:B------:R-:W-:Y:S02]  /*0180*/  IMAD R10, R0, 0x140, R29 ;  /* 0x00000140000a7824 */ /* 0x000fe400078e021d */
[----:B--2---:R-:W-:-:S04]  /*0190*/  IMAD.WIDE R28, R29, 0x4, R20 ;  /* 0x000000041d1c7825 */ /* 0x004fc800078e0214 */
[C---:B------:R-:W-:Y:S01]  /*01a0*/  IMAD R13, R8.reuse, -0x140, R5 ;  /* 0xfffffec0080d7824 */ /* 0x040fe200078e0205 */
[----:B------:R-:W-:Y:S01]  /*01b0*/  CS2R R4, SRZ ;  /* 0x0000000000047805 */ /* 0x000fe2000001ff00 */
[----:B------:R-:W-:Y:S01]  /*01c0*/  IMAD R27, R7, 0xdc00, R10 ;  /* 0x0000dc00071b7824 */ /* 0x000fe200078e020a */
[----:B------:R-:W-:Y:S01]  /*01d0*/  CS2R R6, SRZ ;  /* 0x0000000000067805 */ /* 0x000fe2000001ff00 */
[----:B------:R-:W-:Y:S01]  /*01e0*/  IMAD R11, R8, 0xdc00, R13 ;  /* 0x0000dc00080b7824 */ /* 0x000fe200078e020d */
[----:B------:R-:W-:Y:S01]  /*01f0*/  CS2R R8, SRZ ;  /* 0x0000000000087805 */ /* 0x000fe2000001ff00 */
[----:B------:R-:W-:-:S04]  /*0200*/  IMAD.WIDE R20, R13, 0x4, R20 ;  /* 0x000000040d147825 */ /* 0x000fc800078e0214 */
[----:B------:R-:W-:Y:S01]  /*0210*/  IMAD R15, R0, 0x140, R11 ;  /* 0x00000140000f7824 */ /* 0x000fe200078e020b */
[----:B------:R-:W-:Y:S01]  /*0220*/  CS2R R10, SRZ ;  /* 0x00000000000a7805 */ /* 0x000fe2000001ff00 */
[--C-:B-1----:R-:W-:Y:S01]  /*0230*/  IMAD.WIDE R26, R27, 0x4, R2.reuse ;  /* 0x000000041b1a7825 */ /* 0x102fe200078e0202 */
[----:B------:R-:W-:Y:S02]  /*0240*/  CS2R R12, SRZ ;  /* 0x00000000000c7805 */ /* 0x000fe4000001ff00 */
[----:B------:R-:W-:Y:S02]  /*0250*/  CS2R R16, SRZ ;  /* 0x0000000000107805 */ /* 0x000fe4000001ff00 */
[----:B------:R-:W-:Y:S01]  /*0260*/  CS2R R18, SRZ ;  /* 0x0000000000127805 */ /* 0x000fe2000001ff00 */
[----:B------:R-:W-:Y:S01]  /*0270*/  IMAD.WIDE R2, R15, 0x4, R2 ;  /* 0x000000040f027825 */ /* 0x000fe200078e0202 */
[----:B------:R1:W2:Y:S04]  /*0280*/  @P1 LDG.E.EL.128 R4, desc[UR6][R26.64] ;  /* 0x000000061a041981 */ /* 0x0002a8000c2e1d00 */
[----:B------:R-:W2:Y:S01]  /*0290*/  @!P3 LDG.E.EL.128 R8, desc[UR6][R28.64] ;  /* 0x000000061c08b981 */ /* 0x000ea2000c2e1d00 */
[----:B------:R-:W-:-:S03]  /*02a0*/  CS2R R14, SRZ ;  /* 0x00000000000e7805 */ /* 0x000fc6000001ff00 */
[----:B------:R3:W4:Y:S04]  /*02b0*/  @!P4 LDG.E.EL.128 R16, desc[UR6][R20.64] ;  /* 0x000000061410c981 */ /* 0x000728000c2e1d00 */
[----:B------:R5:W4:Y:S01]  /*02c0*/  @P2 LDG.E.EL.128 R12, desc[UR6][R2.64] ;  /* 0x00000006020c2981 */ /* 0x000b22000c2e1d00 */
[----:B------:R-:W3:Y:S01]  /*02d0*/  S2UR UR5, SR_CgaCtaId ;  /* 0x00000000000579c3 */ /* 0x000ee20000008800 */
[----:B-1----:R-:W1:Y:S01]  /*02e0*/  S2R R26, SR_TID.X ;  /* 0x00000000001a7919 */ /* 0x002e620000002100 */
[----:B------:R-:W-:Y:S02]  /*02f0*/  UMOV UR4, 0x400 ;  /* 0x0000040000047882 */ /* 0x000fe40000000000 */
[----:B0--3--:R-:W-:-:S06]  /*0300*/  UPRMT UR4, UR5, 0x654, UR4 ;  /* 0x0000065405047896 */ /* 0x009fcc0008000004 */
[----:B------:R-:W-:Y:S02]  /*0310*/  LEA R24, R24, UR4, 0x3 ;  /* 0x0000000418187c11 */ /* 0x000fe4000f8e18ff */
[----:B------:R-:W-:-:S04]  /*0320*/  LOP3.LUT R20, R22, 0x7f, RZ, 0xc0, !PT ;  /* 0x0000007f16147812 */ /* 0x000fc800078ec0ff */
[C---:B-----5:R-:W-:Y:S02]  /*0330*/  LOP3.LUT R2, R20.reuse, 0x80, RZ, 0xfc, !PT ;  /* 0x0000008014027812 */ /* 0x060fe400078efcff */
[----:B------:R-:W-:Y:S01]  /*0340*/  LOP3.LUT R3, R20, 0x100, RZ, 0xfc, !PT ;  /* 0x0000010014037812 */ /* 0x000fe200078efcff */
[----:B--2---:R-:W-:Y:S01]  /*0350*/  FADD R5, R9, R5 ;  /* 0x0000000509057221 */ /* 0x004fe20000000000 */
[----:B------:R-:W-:Y:S01]  /*0360*/  FADD R25, R8, R4 ;  /* 0x0000000408197221 */ /* 0x000fe20000000000 */
[----:B------:R-:W-:Y:S01]  /*0370*/  FADD R9, R10, R6 ;  /* 0x000000060a097221 */ /* 0x000fe20000000000 */
[----:B------:R-:W-:Y:S02]  /*0380*/  FADD R7, R11, R7 ;  /* 0x000000070b077221 */ /* 0x000fe40000000000 */
[----:B------:R-:W-:Y:S04]  /*0390*/  STS [R24+0x8], R5 ;  /* 0x0000080518007388 */ /* 0x000fe80000000800 */
[----:B------:R0:W-:Y:S04]  /*03a0*/  STS [R24], R25 ;  /* 0x0000001918007388 */ /* 0x0001e80000000800 */
[----:B------:R-:W-:Y:S04]  /*03b0*/  STS [R24+0x10], R9 ;  /* 0x0000100918007388 */ /* 0x000fe80000000800 */
[----:B------:R-:W-:Y:S01]  /*03c0*/  STS [R24+0x18], R7 ;  /* 0x0000180718007388 */ /* 0x000fe20000000800 */
[----:B----4-:R-:W-:Y:S01]  /*03d0*/  FADD R21, R16, R12 ;  /* 0x0000000c10157221 */ /* 0x010fe20000000000 */
[----:B------:R-:W-:Y:S01]  /*03e0*/  BAR.SYNC.DEFER_BLOCKING 0x0 ;  /* 0x0000000000007b1d */ /* 0x000fe20000010000 */
[----:B-1----:R-:W-:-:S02]  /*03f0*/  LOP3.LUT R16, R26, 0x7f, RZ, 0xc0, !PT ;  /* 0x0000007f1a107812 */ /* 0x002fc400078ec0ff */
[----:B------:R-:W-:Y:S02]  /*0400*/  LOP3.LUT R4, R20, 0x180, RZ, 0xfc, !PT ;  /* 0x0000018014047812 */ /* 0x000fe400078efcff */
[----:B------:R-:W-:Y:S02]  /*0410*/  LEA R16, R16, UR4, 0x3 ;  /* 0x0000000410107c11 */ /* 0x000fe4000f8e18ff */
[----:B------:R-:W-:Y:S02]  /*0420*/  LEA R8, R2, UR4, 0x3 ;  /* 0x0000000402087c11 */ /* 0x000fe4000f8e18ff */
[----:B------:R-:W-:Y:S02]  /*0430*/  LEA R26, R3, UR4, 0x3 ;  /* 0x00000004031a7c11 */ /* 0x000fe4000f8e18ff */
[----:B------:R-:W-:Y:S01]  /*0440*/  LEA R4, R4, UR4, 0x3 ;  /* 0x0000000404047c11 */ /* 0x000fe2000f8e18ff */
[----:B------:R-:W-:Y:S01]  /*0450*/  FADD R17, R17, R13 ;  /* 0x0000000d11117221 */ /* 0x000fe20000000000 */
[----:B0-----:R-:W-:Y:S01]  /*0460*/  FADD R25, R18, R14 ;  /* 0x0000000e12197221 */ /* 0x001fe20000000000 */
[----:B------:R-:W-:Y:S01]  /*0470*/  FADD R19, R19, R15 ;  /* 0x0000000f13137221 */ /* 0x000fe20000000000 */
[----:B------:R-:W0:Y:S01]  /*0480*/  LDC.64 R2, c[0x0][0x220] ;  /* 0x00008800ff027b82 */ /* 0x000e220000000a00 */
[----:B------:R-:W1:Y:S04]  /*0490*/  LDS R10, [R16] ;  /* 0x00000000100a7984 */ /* 0x000e680000000800 */
[----:B------:R-:W2:Y:S04]  /*04a0*/  LDS R12, [R8] ;  /* 0x00000000080c7984 */ /* 0x000ea80000000800 */
[----:B------:R-:W3:Y:S04]  /*04b0*/  LDS R6, [R26] ;  /* 0x000000001a067984 */ /* 0x000ee80000000800 */
[----:B------:R-:W4:Y:S01]  /*04c0*/  LDS R5, [R4] ;  /* 0x0000000004057984 */ /* 0x000f220000000800 */
[----:B------:R-:W-:Y:S06]  /*04d0*/  BAR.SYNC.DEFER_BLOCKING 0x0 ;  /* 0x0000000000007b1d */ /* 0x000fec0000010000 */
[----:B------:R-:W-:Y:S04]  /*04e0*/  STS [R24], R21 ;  /* 0x0000001518007388 */ /* 0x000fe80000000800 */
[----:B------:R5:W-:Y:S04]  /*04f0*/  STS [R24+0x8], R17 ;  /* 0x0000081118007388 */ /* 0x000be80000000800 */
[----:B------:R-:W-:Y:S04]  /*0500*/  STS [R24+0x10], R25 ;  /* 0x0000101918007388 */ /* 0x000fe80000000800 */
[----:B------:R0:W-:Y:S01]  /*0510*/  STS [R24+0x18], R19 ;  /* 0x0000181318007388 */ /* 0x0001e20000000800 */
[----:B------:R-:W-:Y:S01]  /*0520*/  BAR.SYNC.DEFER_BLOCKING 0x0 ;  /* 0x0000000000007b1d */ /* 0x000fe20000010000 */
[----:B------:R-:W-:-:S02]  /*0530*/  LOP3.LUT R13, R23, 0x7f, R22, 0xf8, !PT ;  /* 0x0000007f170d7812 */ /* 0x000fc400078ef816 */
[----:B------:R-:W-:Y:S02]  /*0540*/  LOP3.LUT R11, R23, 0x80, R20, 0xfe, !PT ;  /* 0x00000080170b7812 */ /* 0x000fe400078efe14 */
[----:B------:R-:W-:Y:S02]  /*0550*/  ISETP.LT.AND P1, PT, R13, 0x500, !P0 ;  /* 0x000005000d00780c */ /* 0x000fe40004721270 */
[----:B------:R-:W-:Y:S01]  /*0560*/  LOP3.LUT R15, R23, 0x100, R20, 0xfe, !PT ;  /* 0x00000100170f7812 */ /* 0x000fe200078efe14 */
[----:B------:R0:W2:Y:S04]  /*0570*/  LDS R9, [R16] ;  /* 0x0000000010097984 */ /* 0x0000a80000000800 */
[----:B------:R-:W3:Y:S04]  /*0580*/  LDS R8, [R8] ;  /* 0x0000000008087984 */ /* 0x000ee80000000800 */
[----:B------:R-:W4:Y:S01]  /*0590*/  LDS R7, [R26] ;  /* 0x000000001a077984 */ /* 0x000f220000000800 */
[----:B------:R-:W-:Y:S01]  /*05a0*/  LOP3.LUT R23, R23, 0x180, R20, 0xfe, !PT ;  /* 0x0000018017177812 */ /* 0x000fe200078efe14 */
[C-C-:B-----5:R-:W-:Y:S01]  /*05b0*/  IMAD R17, R11.reuse, 0xb0, R0.reuse ;  /* 0x000000b00b117824 */ /* 0x160fe200078e0200 */
[----:B------:R-:W-:Y:S01]  /*05c0*/  ISETP.LT.AND P6, PT, R11, 0x500, !P0 ;  /* 0x000005000b00780c */ /* 0x000fe200047c1270 */
[C-C-:B------:R-:W-:Y:S01]  /*05d0*/  IMAD R11, R13.reuse, 0xb0, R0.reuse ;  /* 0x000000b00d0b7824 */ /* 0x140fe200078e0200 */
[----:B------:R-:W-:Y:S01]  /*05e0*/  LOP3.LUT R14, R13, 0x200, RZ, 0xfc, !PT ;  /* 0x000002000d0e7812 */ /* 0x000fe200078efcff */
[C-C-:B0-----:R-:W-:Y:S01]  /*05f0*/  IMAD R19, R15.reuse, 0xb0, R0.reuse ;  /* 0x000000b00f137824 */ /* 0x141fe200078e0200 */
[----:B------:R-:W-:Y:S01]  /*0600*/  ISETP.LT.AND P5, PT, R15, 0x500, !P0 ;  /* 0x000005000f00780c */ /* 0x000fe200047a1270 */
[----:B------:R-:W-:Y:S01]  /*0610*/  IMAD R21, R23, 0xb0, R0 ;  /* 0x000000b017157824 */ /* 0x000fe200078e0200 */
[----:B------:R-:W-:Y:S01]  /*0620*/  ISETP.LT.AND P3, PT, R14, 0x500, !P0 ;  /* 0x000005000e00780c */ /* 0x000fe20004761270 */
[----:B------:R-:W-:Y:S01]  /*0630*/  IMAD.WIDE R14, R11, 0x4, R2 ;  /* 0x000000040b0e7825 */ /* 0x000fe200078e0202 */
[----:B------:R-:W-:-:S02]  /*0640*/  LOP3.LUT R0, R13, 0x280, RZ, 0xfc, !PT ;  /* 0x000002800d007812 */ /* 0x000fc400078efcff */
[----:B------:R-:W-:Y:S02]  /*0650*/  LOP3.LUT R18, R13, 0x300, RZ, 0xfc, !PT ;  /* 0x000003000d127812 */ /* 0x000fe400078efcff */
[----:B------:R-:W-:Y:S02]  /*0660*/  ISETP.LT.AND P4, PT, R23, 0x500, !P0 ;  /* 0x000005001700780c */ /* 0x000fe40004781270 */
[----:B------:R-:W-:Y:S01]  /*0670*/  LOP3.LUT R13, R13, 0x380, RZ, 0xfc, !PT ;  /* 0x000003800d0d7812 */ /* 0x000fe200078efcff */
[----:B-1----:R0:W-:Y:S01]  /*0680*/  @P1 STG.E desc[UR6][R14.64], R10 ;  /* 0x0000000a0e001986 */ /* 0x0021e2000c101906 */
[----:B------:R-:W-:Y:S02]  /*0690*/  ISETP.LT.AND P2, PT, R0, 0x500, !P0 ;  /* 0x000005000000780c */ /* 0x000fe40004741270 */
[----:B------:R-:W-:Y:S01]  /*06a0*/  ISETP.LT.AND P1, PT, R18, 0x500, !P0 ;  /* 0x000005001200780c */ /* 0x000fe20004721270 */
[----:B------:R-:W-:Y:S01]  /*06b0*/  VIADD R23, R11, 0x16000 ;  /* 0x000160000b177836 */ /* 0x000fe20000000000 */
[----:B------:R-:W-:Y:S01]  /*06c0*/  ISETP.LT.AND P0, PT, R13, 0x500, !P0 ;  /* 0x000005000d00780c */ /* 0x000fe20004701270 */
[----:B------:R-:W-:-:S04]  /*06d0*/  IMAD.WIDE R16, R17, 0x4, R2 ;  /* 0x0000000411107825 */ /* 0x000fc800078e0202 */
[C---:B------:R-:W-:Y:S02]  /*06e0*/  VIADD R25, R11.reuse, 0x1b800 ;  /* 0x0001b8000b197836 */ /* 0x040fe40000000000 */
[----:B------:R-:W-:Y:S02]  /*06f0*/  VIADD R13, R11, 0x21000 ;  /* 0x000210000b0d7836 */ /* 0x000fe40000000000 */
[--C-:B------:R-:W-:Y:S01]  /*0700*/  IMAD.WIDE R18, R19, 0x4, R2.reuse ;  /* 0x0000000413127825 */ /* 0x100fe200078e0202 */
[----:B--2---:R1:W-:Y:S03]  /*0710*/  @P6 STG.E desc[UR6][R16.64], R12 ;  /* 0x0000000c10006986 */ /* 0x0043e6000c101906 */
[--C-:B------:R-:W-:Y:S01]  /*0720*/  IMAD.WIDE R20, R21, 0x4, R2.reuse ;  /* 0x0000000415147825 */ /* 0x100fe200078e0202 */
[----:B---3--:R1:W-:Y:S03]  /*0730*/  @P5 STG.E desc[UR6][R18.64], R6 ;  /* 0x0000000612005986 */ /* 0x0083e6000c101906 */
[--C-:B------:R-:W-:Y:S01]  /*0740*/  IMAD.WIDE R22, R23, 0x4, R2.reuse ;  /* 0x0000000417167825 */ /* 0x100fe200078e0202 */
[----:B----4-:R1:W-:Y:S03]  /*0750*/  @P4 STG.E desc[UR6][R20.64], R5 ;  /* 0x0000000514004986 */ /* 0x0103e6000c101906 */
[--C-:B------:R-:W-:Y:S01]  /*0760*/  IMAD.WIDE R24, R25, 0x4, R2.reuse ;  /* 0x0000000419187825 */ /* 0x100fe200078e0202 */
[----:B------:R1:W-:Y:S03]  /*0770*/  @P3 STG.E desc[UR6][R22.64], R9 ;  /* 0x0000000916003986 */ /* 0x0003e6000c101906 */
[----:B0-----:R-:W-:Y:S01]  /*0780*/  IMAD.WIDE R14, R13, 0x4, R2 ;  /* 0x000000040d0e7825 */ /* 0x001fe200078e0202 */
[----:B------:R1:W-:Y:S04]  /*0790*/  @P2 STG.E desc[UR6][R24.64], R8 ;  /* 0x0000000818002986 */ /* 0x0003e8000c101906 */
[----:B------:R1:W-:Y:S01]  /*07a0*/  @P1 STG.E desc[UR6][R14.64], R7 ;  /* 0x000000070e001986 */ /* 0x0003e2000c101906 */
[----:B------:R-:W-:Y:S05]  /*07b0*/  @!P0 EXIT ;  /* 0x000000000000894d */ /* 0x000fea0003800000 */
[----:B-1----:R-:W0:Y:S01]  /*07c0*/  LDS R5, [R4] ;  /* 0x0000000004057984 */ /* 0x002e220000000800 */
[----:B------:R-:W-:-:S04]  /*07d0*/  VIADD R11, R11, 0x26800 ;  /* 0x000268000b0b7836 */ /* 0x000fc80000000000 */
[----:B------:R-:W-:-:S05]  /*07e0*/  IMAD.WIDE R2, R11, 0x4, R2 ;  /* 0x000000040b027825 */ /* 0x000fca00078e0202 */
[----:B0-----:R-:W-:Y:S01]  /*07f0*/  STG.E desc[UR6][R2.64], R5 ;  /* 0x0000000502007986 */ /* 0x001fe2000c101906 */
[----:B------:R-:W-:Y:S05]  /*0800*/  EXIT ;  /* 0x000000000000794d */ /* 0x000fea0003800000 */
.L_x_0:
[----:B------:R-:W-:-:S00]  /*0810*/  BRA `(.L_x_0) ;  /* 0xfffffffc00fc7947 */ /* 0x000fc0000383ffff */
[----:B------:R-:W-:-:S00]  /*0820*/  NOP ;  /* 0x0000000000007918 */ /* 0x000fc00000000000 */
        /* <DEDUP_REMOVED lines=13> */
.L_x_1:


//--------------------- .nv.shared.triton_poi_fused_convolution_14 --------------------------
	.section	.nv.shared.triton_poi_fused_convolution_14,"aw",@nobits
	.sectionflags	@""
	.align	16
	.zero		1024


//--------------------- .nv.constant0.triton_poi_fused_convolution_14 --------------------------
	.section	.nv.constant0.triton_poi_fused_convolution_14,"a",@progbits
	.sectionflags	@""
	.align	4
.nv.constant0.triton_poi_fused_convolution_14:
	.zero		560
